	.headerflags	@"EF_CUDA_TEXMODE_UNIFIED EF_CUDA_64BIT_ADDRESS EF_CUDA_ACCELERATORS EF_CUDA_SM90 EF_CUDA_VIRTUAL_SM(EF_CUDA_SM90)"
	.elftype	@"ET_EXEC"


//--------------------- .nv.info                  --------------------------
	.section	.nv.info,"",@"SHT_CUDA_INFO"
	.align	4


	//----- nvinfo : EIATTR_REGCOUNT
	.align		4
        /*0000*/ 	.byte	0x04, 0x2f
        /*0002*/ 	.short	(.L_1 - .L_0)
	.align		4
.L_0:
        /*0004*/ 	.word	index@(triton_poi_fused_leaky_relu_leaky_relu_backward_30)
        /*0008*/ 	.word	0x0000000a


	//----- nvinfo : EIATTR_MIN_STACK_SIZE
	.align		4
.L_1:
        /*000c*/ 	.byte	0x04, 0x12
        /*000e*/ 	.short	(.L_3 - .L_2)
	.align		4
.L_2:
        /*0010*/ 	.word	index@(triton_poi_fused_leaky_relu_leaky_relu_backward_30)
        /*0014*/ 	.word	0x00000000


	//----- nvinfo : EIATTR_FRAME_SIZE
	.align		4
.L_3:
        /*0018*/ 	.byte	0x04, 0x11
        /*001a*/ 	.short	(.L_5 - .L_4)
	.align		4
.L_4:
        /*001c*/ 	.word	index@(triton_poi_fused_leaky_relu_leaky_relu_backward_30)
        /*0020*/ 	.word	0x00000000


	//----- nvinfo : EIATTR_MIN_STACK_SIZE
	.align		4
.L_5:
        /*0024*/ 	.byte	0x04, 0x12
        /*0026*/ 	.short	(.L_7 - .L_6)
	.align		4
.L_6:
        /*0028*/ 	.word	index@(triton_poi_fused_leaky_relu_leaky_relu_backward_30)
        /*002c*/ 	.word	0x00000000
.L_7:


//--------------------- .nv.info.triton_poi_fused_leaky_relu_leaky_relu_backward_30 --------------------------
	.section	.nv.info.triton_poi_fused_leaky_relu_leaky_relu_backward_30,"",@"SHT_CUDA_INFO"
	.sectionflags	@""
	.align	4


	//----- nvinfo : EIATTR_CUDA_API_VERSION
	.align		4
        /*0000*/ 	.byte	0x04, 0x37
        /*0002*/ 	.short	(.L_9 - .L_8)
.L_8:
        /*0004*/ 	.word	0x0000007c


	//----- nvinfo : EIATTR_KPARAM_INFO
	.align		4
.L_9:
        /*0008*/ 	.byte	0x04, 0x17
        /*000a*/ 	.short	(.L_11 - .L_10)
.L_10:
        /*000c*/ 	.word	0x00000000
        /*0010*/ 	.short	0x0002
        /*0012*/ 	.short	0x0010
        /*0014*/ 	.byte	0x00, 0xf0, 0x11, 0x00


	//----- nvinfo : EIATTR_KPARAM_INFO
	.align		4
.L_11:
        /*0018*/ 	.byte	0x04, 0x17
        /*001a*/ 	.short	(.L_13 - .L_12)
.L_12:
        /*001c*/ 	.word	0x00000000
        /*0020*/ 	.short	0x0001
        /*0022*/ 	.short	0x0008
        /*0024*/ 	.byte	0x00, 0xf4, 0x21, 0x00


	//----- nvinfo : EIATTR_KPARAM_INFO
	.align		4
.L_13:
        /*0028*/ 	.byte	0x04, 0x17
        /*002a*/ 	.short	(.L_15 - .L_14)
.L_14:
        /*002c*/ 	.word	0x00000000
        /*0030*/ 	.short	0x0000
        /*0032*/ 	.short	0x0000
        /*0034*/ 	.byte	0x00, 0xf4, 0x21, 0x00


	//----- nvinfo : EIATTR_SPARSE_MMA_MASK
	.align		4
.L_15:
        /*0038*/ 	.byte	0x03, 0x50
        /*003a*/ 	.short	0x0000


	//----- nvinfo : EIATTR_MAXREG_COUNT
	.align		4
        /*003c*/ 	.byte	0x03, 0x1b
        /*003e*/ 	.short	0x00ff


	//----- nvinfo : EIATTR_EXIT_INSTR_OFFSETS
	.align		4
        /*0040*/ 	.byte	0x04, 0x1c
        /*0042*/ 	.short	(.L_17 - .L_16)


	//   ....[0]....
.L_16:
        /*0044*/ 	.word	0x00000170


	//----- nvinfo : EIATTR_REQNTID
	.align		4
.L_17:
        /*0048*/ 	.byte	0x04, 0x10
        /*004a*/ 	.short	(.L_19 - .L_18)
.L_18:
        /*004c*/ 	.word	0x00000100
        /*0050*/ 	.word	0x00000001
        /*0054*/ 	.word	0x00000001


	//----- nvinfo : EIATTR_CBANK_PARAM_SIZE
	.align		4
.L_19:
        /*0058*/ 	.byte	0x03, 0x19
        /*005a*/ 	.short	0x0014


	//----- nvinfo : EIATTR_PARAM_CBANK
	.align		4
        /*005c*/ 	.byte	0x04, 0x0a
        /*005e*/ 	.short	(.L_21 - .L_20)
	.align		4
.L_20:
        /*0060*/ 	.word	index@(.nv.constant0.triton_poi_fused_leaky_relu_leaky_relu_backward_30)
        /*0064*/ 	.short	0x0210
        /*0066*/ 	.short	0x0014


	//----- nvinfo : EIATTR_SW_WAR
	.align		4
.L_21:
        /*0068*/ 	.byte	0x04, 0x36
        /*006a*/ 	.short	(.L_23 - .L_22)
.L_22:
        /*006c*/ 	.word	0x00000008
.L_23:


//--------------------- .nv.callgraph             --------------------------
	.section	.nv.callgraph,"",@"SHT_CUDA_CALLGRAPH"
	.align	4
	.sectionentsize	8
	.align		4
        /*0000*/ 	.word	0x00000000
	.align		4
        /*0004*/ 	.word	0xffffffff
	.align		4
        /*0008*/ 	.word	0x00000000
	.align		4
        /*000c*/ 	.word	0xfffffffe
	.align		4
        /*0010*/ 	.word	0x00000000
	.align		4
        /*0014*/ 	.word	0xfffffffd
	.align		4
        /*0018*/ 	.word	0x00000000
	.align		4
        /*001c*/ 	.word	0xfffffffc


//--------------------- .text.triton_poi_fused_leaky_relu_leaky_relu_backward_30 --------------------------
	.section	.text.triton_poi_fused_leaky_relu_leaky_relu_backward_30,"ax",@progbits
	.align	128
        .global         triton_poi_fused_leaky_relu_leaky_relu_backward_30
        .type           triton_poi_fused_leaky_relu_leaky_relu_backward_30,@function
        .size           triton_poi_fused_leaky_relu_leaky_relu_backward_30,(.L_x_1 - triton_poi_fused_leaky_relu_leaky_relu_backward_30)
        .other          triton_poi_fused_leaky_relu_leaky_relu_backward_30,@"STO_CUDA_ENTRY STV_DEFAULT"
triton_poi_fused_leaky_relu_leaky_relu_backward_30:
.text.triton_poi_fused_leaky_relu_leaky_relu_backward_30:
[----:B------:R-:W-:Y:S01]  /*0000*/  LDC R1, c[0x0][0x28] ;  /* 0x00000a00ff017b82 */ /* 0x000fe20000000800 */
[----:B------:R-:W1:Y:S07]  /*0010*/  S2R R0, SR_TID.X ;  /* 0x0000000000007919 */ /* 0x000e6e0000002100 */
[----:B------:R-:W2:Y:S01]  /*0020*/  LDC.64 R2, c[0x0][0x210] ;  /* 0x00008400ff027b82 */ /* 0x000ea20000000a00 */
[----:B------:R-:W-:Y:S01]  /*0030*/  ULDC.64 UR4, c[0x0][0x208] ;  /* 0x0000820000047ab9 */ /* 0x000fe20000000a00 */
[----:B------:R-:W-:Y:S01]  /*0040*/  ULDC.64 UR6, c[0x0][0x218] ;  /* 0x0000860000067ab9 */ /* 0x000fe20000000a00 */
[----:B------:R-:W3:Y:S01]  /*0050*/  S2R R5, SR_CTAID.X ;  /* 0x0000000000057919 */ /* 0x000ee20000002500 */
[----:B-1----:R-:W-:-:S05]  /*0060*/  IMAD.SHL.U32 R0, R0, 0x2, RZ ;  /* 0x0000000200007824 */ /* 0x002fca00078e00ff */
[----:B------:R-:W-:-:S05]  /*0070*/  LOP3.LUT R0, R0, 0x1fe, RZ, 0xc0, !PT ;  /* 0x000001fe00007812 */ /* 0x000fca00078ec0ff */
[----:B---3--:R-:W-:-:S04]  /*0080*/  IMAD R5, R5, 0x200, R0 ;  /* 0x0000020005057824 */ /* 0x008fc800078e0200 */
[----:B--2---:R-:W-:-:S05]  /*0090*/  IMAD.WIDE R2, R5, 0x4, R2 ;  /* 0x0000000405027825 */ /* 0x004fca00078e0202 */
[----:B------:R-:W2:Y:S01]  /*00a0*/  LDG.E.64 R6, desc[UR4][R2.64] ;  /* 0x0000000402067981 */ /* 0x000ea2000c1e1b00 */
[----:B------:R-:W-:-:S04]  /*00b0*/  IADD3 R4, P2, R5, UR6, RZ ;  /* 0x0000000605047c10 */ /* 0x000fc8000ff5e0ff */
[----:B------:R-:W-:Y:S02]  /*00c0*/  LEA.HI.X.SX32 R5, R5, UR7, 0x1, P2 ;  /* 0x0000000705057c11 */ /* 0x000fe400090f0eff */
[----:B--2---:R-:W-:Y:S02]  /*00d0*/  FSETP.GT.AND P1, PT, R6, RZ, PT ;  /* 0x000000ff0600720b */ /* 0x004fe40003f24000 */
[----:B------:R-:W-:-:S11]  /*00e0*/  FSETP.GT.AND P0, PT, R7, RZ, PT ;  /* 0x000000ff0700720b */ /* 0x000fd60003f04000 */
[----:B------:R-:W-:Y:S02]  /*00f0*/  @!P1 FMUL R6, R6, 0.20000000298023223877 ;  /* 0x3e4ccccd06069820 */ /* 0x000fe40000400000 */
[----:B------:R-:W-:-:S03]  /*0100*/  @!P0 FMUL R7, R7, 0.20000000298023223877 ;  /* 0x3e4ccccd07078820 */ /* 0x000fc60000400000 */
[----:B------:R-:W-:Y:S02]  /*0110*/  FSETP.GT.AND P1, PT, R6, RZ, PT ;  /* 0x000000ff0600720b */ /* 0x000fe40003f24000 */
[----:B------:R-:W-:Y:S02]  /*0120*/  FSETP.GT.AND P0, PT, R7, RZ, PT ;  /* 0x000000ff0700720b */ /* 0x000fe40003f04000 */
[----:B------:R-:W-:Y:S02]  /*0130*/  SEL R0, RZ, 0x1, !P1 ;  /* 0x00000001ff007807 */ /* 0x000fe40004800000 */
[----:B------:R-:W-:-:S05]  /*0140*/  SEL R7, RZ, 0x100, !P0 ;  /* 0x00000100ff077807 */ /* 0x000fca0004000000 */
[----:B------:R-:W-:-:S05]  /*0150*/  IMAD.IADD R7, R0, 0x1, R7 ;  /* 0x0000000100077824 */ /* 0x000fca00078e0207 */
[----:B------:R-:W-:Y:S01]  /*0160*/  STG.E.U16 desc[UR4][R4.64], R7 ;  /* 0x0000000704007986 */ /* 0x000fe2000c101504 */
[----:B------:R-:W-:Y:S05]  /*0170*/  EXIT ;  /* 0x000000000000794d */ /* 0x000fea0003800000 */
.L_x_0:
[----:B------:R-:W-:-:S00]  /*0180*/  BRA `(.L_x_0) ;  /* 0xfffffffc00fc7947 */ /* 0x000fc0000383ffff */
[----:B------:R-:W-:-:S00]  /*0190*/  NOP ;  /* 0x0000000000007918 */ /* 0x000fc00000000000 */
        /* <DEDUP_REMOVED lines=14> */
.L_x_1:


//--------------------- .nv.constant0.triton_poi_fused_leaky_relu_leaky_relu_backward_30 --------------------------
	.section	.nv.constant0.triton_poi_fused_leaky_relu_leaky_relu_backward_30,"a",@progbits
	.sectionflags	@""
	.align	4
.nv.constant0.triton_poi_fused_leaky_relu_leaky_relu_backward_30:
	.zero		548
